//
// Generated by NVIDIA NVVM Compiler
//
// Compiler Build ID: CL-36424714
// Cuda compilation tools, release 13.0, V13.0.88
// Based on NVVM 20.0.0
//

.version 9.0
.target sm_100
.address_size 64

	// .globl	_Z27pseudorandomTransformKernelPiii

.visible .entry _Z27pseudorandomTransformKernelPiii(
	.param .u64 .ptr .align 1 _Z27pseudorandomTransformKernelPiii_param_0,
	.param .u32 _Z27pseudorandomTransformKernelPiii_param_1,
	.param .u32 _Z27pseudorandomTransformKernelPiii_param_2
)
{
	.reg .pred 	%p<12>;
	.reg .b32 	%r<54>;
	.reg .b64 	%rd<5>;

	ld.param.u64 	%rd1, [_Z27pseudorandomTransformKernelPiii_param_0];
	ld.param.u32 	%r17, [_Z27pseudorandomTransformKernelPiii_param_1];
	ld.param.u32 	%r16, [_Z27pseudorandomTransformKernelPiii_param_2];
	mov.u32 	%r18, %tid.x;
	mov.u32 	%r19, %ctaid.x;
	mov.u32 	%r20, %ntid.x;
	mad.lo.s32 	%r1, %r19, %r20, %r18;
	setp.ge.s32 	%p1, %r1, %r17;
	@%p1 bra 	$L__BB0_9;
	setp.lt.s32 	%p2, %r16, 1;
	mov.u32 	%r53, %r1;
	@%p2 bra 	$L__BB0_8;
	and.b32  	%r2, %r16, 3;
	setp.lt.u32 	%p3, %r16, 4;
	mov.u32 	%r53, %r1;
	@%p3 bra 	$L__BB0_5;
	and.b32  	%r22, %r16, 2147483644;
	neg.s32 	%r47, %r22;
	mov.u32 	%r53, %r1;
$L__BB0_4:
	mul.lo.s32 	%r23, %r53, 1664525;
	add.s32 	%r24, %r23, 1013904223;
	setp.eq.s32 	%p4, %r24, -1;
	add.s32 	%r25, %r23, 1013904224;
	selp.b32 	%r26, %r25, %r24, %p4;
	mul.lo.s32 	%r27, %r26, 1664525;
	add.s32 	%r28, %r27, 1013904223;
	setp.eq.s32 	%p5, %r28, -1;
	add.s32 	%r29, %r27, 1013904224;
	selp.b32 	%r30, %r29, %r28, %p5;
	mul.lo.s32 	%r31, %r30, 1664525;
	add.s32 	%r32, %r31, 1013904223;
	setp.eq.s32 	%p6, %r32, -1;
	add.s32 	%r33, %r31, 1013904224;
	selp.b32 	%r34, %r33, %r32, %p6;
	mul.lo.s32 	%r35, %r34, 1664525;
	add.s32 	%r36, %r35, 1013904223;
	setp.eq.s32 	%p7, %r36, -1;
	add.s32 	%r37, %r35, 1013904224;
	selp.b32 	%r53, %r37, %r36, %p7;
	add.s32 	%r47, %r47, 4;
	setp.ne.s32 	%p8, %r47, 0;
	@%p8 bra 	$L__BB0_4;
$L__BB0_5:
	setp.eq.s32 	%p9, %r2, 0;
	@%p9 bra 	$L__BB0_8;
	neg.s32 	%r51, %r2;
$L__BB0_7:
	.pragma "nounroll";
	mul.lo.s32 	%r38, %r53, 1664525;
	add.s32 	%r39, %r38, 1013904223;
	setp.eq.s32 	%p10, %r39, -1;
	add.s32 	%r40, %r38, 1013904224;
	selp.b32 	%r53, %r40, %r39, %p10;
	add.s32 	%r51, %r51, 1;
	setp.ne.s32 	%p11, %r51, 0;
	@%p11 bra 	$L__BB0_7;
$L__BB0_8:
	mul.hi.s32 	%r41, %r53, 1759218605;
	shr.u32 	%r42, %r41, 31;
	shr.s32 	%r43, %r41, 12;
	add.s32 	%r44, %r43, %r42;
	mul.lo.s32 	%r45, %r44, 10000;
	sub.s32 	%r46, %r53, %r45;
	cvta.to.global.u64 	%rd2, %rd1;
	mul.wide.s32 	%rd3, %r1, 4;
	add.s64 	%rd4, %rd2, %rd3;
	st.global.u32 	[%rd4], %r46;
$L__BB0_9:
	ret;

}


// ===== COMPILED SASS (sm_100) =====

	.target	sm_100

	.elftype	@"ET_EXEC"


//--------------------- .note.nv.tkinfo           --------------------------
	.section	.note.nv.tkinfo,"",@"SHT_NOTE"
	.sectionflags	@"SHF_NOTE_NV_TKINFO"
	.tkinfo
        /*0018*/ 	.word	0x00000002
        /*0030*/ 	.string	""
        /*0030*/ 	.string	"ptxas"
        /*0030*/ 	.string	"Cuda compilation tools, release 13.0, V13.0.88"
        /*0030*/ 	.string	"Build cuda_13.0.r13.0/compiler.36424714_0"
        /*0030*/ 	.string	"-arch sm_100 -m 64 "



//--------------------- .note.nv.cuinfo           --------------------------
	.section	.note.nv.cuinfo,"",@"SHT_NOTE"
	.sectionflags	@"SHF_NOTE_NV_CUINFO"
        /*0018*/ 	.short	0x0002
        /*001a*/ 	.short	0x0064
        /*001c*/ 	.short	0x0082
	.zero		2


//--------------------- .nv.info                  --------------------------
	.section	.nv.info,"",@"SHT_CUDA_INFO"
	.align	4


	//----- nvinfo : EIATTR_REGCOUNT
	.align		4
        /*0000*/ 	.byte	0x04, 0x2f
        /*0002*/ 	.short	(.L_1 - .L_0)
	.align		4
.L_0:
        /*0004*/ 	.word	index@(_Z27pseudorandomTransformKernelPiii)
        /*0008*/ 	.word	0x00000009


	//----- nvinfo : EIATTR_FRAME_SIZE
	.align		4
.L_1:
        /*000c*/ 	.byte	0x04, 0x11
        /*000e*/ 	.short	(.L_3 - .L_2)
	.align		4
.L_2:
        /*0010*/ 	.word	index@(_Z27pseudorandomTransformKernelPiii)
        /*0014*/ 	.word	0x00000000


	//----- nvinfo : EIATTR_MIN_STACK_SIZE
	.align		4
.L_3:
        /*0018*/ 	.byte	0x04, 0x12
        /*001a*/ 	.short	(.L_5 - .L_4)
	.align		4
.L_4:
        /*001c*/ 	.word	index@(_Z27pseudorandomTransformKernelPiii)
        /*0020*/ 	.word	0x00000000
.L_5:


//--------------------- .nv.compat                --------------------------
	.section	.nv.compat,"",@"SHT_CUDA_COMPAT_INFO"
	.align	4
        /*0000*/ 	.byte	0x02, 0x09, 0x00, 0x00, 0x02, 0x02, 0x01, 0x00, 0x02, 0x05, 0x05, 0x00, 0x03, 0x07, 0x01, 0x01
        /*0010*/ 	.byte	0x02, 0x03, 0x00, 0x00, 0x02, 0x06, 0x01, 0x00, 0x04, 0x0b, 0x08, 0x00, 0x09, 0x00, 0x00, 0x00
        /*0020*/ 	.byte	0x00, 0x00, 0x00, 0x00


//--------------------- .nv.info._Z27pseudorandomTransformKernelPiii --------------------------
	.section	.nv.info._Z27pseudorandomTransformKernelPiii,"",@"SHT_CUDA_INFO"
	.sectionflags	@""
	.align	4


	//----- nvinfo : EIATTR_CUDA_API_VERSION
	.align		4
        /*0000*/ 	.byte	0x04, 0x37
        /*0002*/ 	.short	(.L_7 - .L_6)
.L_6:
        /*0004*/ 	.word	0x00000082


	//----- nvinfo : EIATTR_KPARAM_INFO
	.align		4
.L_7:
        /*0008*/ 	.byte	0x04, 0x17
        /*000a*/ 	.short	(.L_9 - .L_8)
.L_8:
        /*000c*/ 	.word	0x00000000
        /*0010*/ 	.short	0x0002
        /*0012*/ 	.short	0x000c
        /*0014*/ 	.byte	0x00, 0xf0, 0x11, 0x00


	//----- nvinfo : EIATTR_KPARAM_INFO
	.align		4
.L_9:
        /*0018*/ 	.byte	0x04, 0x17
        /*001a*/ 	.short	(.L_11 - .L_10)
.L_10:
        /*001c*/ 	.word	0x00000000
        /*0020*/ 	.short	0x0001
        /*0022*/ 	.short	0x0008
        /*0024*/ 	.byte	0x00, 0xf0, 0x11, 0x00


	//----- nvinfo : EIATTR_KPARAM_INFO
	.align		4
.L_11:
        /*0028*/ 	.byte	0x04, 0x17
        /*002a*/ 	.short	(.L_13 - .L_12)
.L_12:
        /*002c*/ 	.word	0x00000000
        /*0030*/ 	.short	0x0000
        /*0032*/ 	.short	0x0000
        /*0034*/ 	.byte	0x00, 0xf5, 0x21, 0x00


	//----- nvinfo : EIATTR_SPARSE_MMA_MASK
	.align		4
.L_13:
        /*0038*/ 	.byte	0x03, 0x50
        /*003a*/ 	.short	0x0000


	//----- nvinfo : EIATTR_MAXREG_COUNT
	.align		4
        /*003c*/ 	.byte	0x03, 0x1b
        /*003e*/ 	.short	0x00ff


	//----- nvinfo : EIATTR_MERCURY_ISA_VERSION
	.align		4
        /*0040*/ 	.byte	0x03, 0x5f
        /*0042*/ 	.short	0x0101


	//----- nvinfo : EIATTR_VRC_CTA_INIT_COUNT
	.align		4
        /*0044*/ 	.byte	0x02, 0x4a
	.zero		1
	.zero		1


	//----- nvinfo : EIATTR_EXIT_INSTR_OFFSETS
	.align		4
        /*0048*/ 	.byte	0x04, 0x1c
        /*004a*/ 	.short	(.L_15 - .L_14)


	//   ....[0]....
.L_14:
        /*004c*/ 	.word	0x00000070


	//   ....[1]....
        /*0050*/ 	.word	0x00000a90


	//----- nvinfo : EIATTR_CBANK_PARAM_SIZE
	.align		4
.L_15:
        /*0054*/ 	.byte	0x03, 0x19
        /*0056*/ 	.short	0x0010


	//----- nvinfo : EIATTR_PARAM_CBANK
	.align		4
        /*0058*/ 	.byte	0x04, 0x0a
        /*005a*/ 	.short	(.L_17 - .L_16)
	.align		4
.L_16:
        /*005c*/ 	.word	index@(.nv.constant0._Z27pseudorandomTransformKernelPiii)
        /*0060*/ 	.short	0x0380
        /*0062*/ 	.short	0x0010


	//----- nvinfo : EIATTR_SW_WAR
	.align		4
.L_17:
        /*0064*/ 	.byte	0x04, 0x36
        /*0066*/ 	.short	(.L_19 - .L_18)
.L_18:
        /*0068*/ 	.word	0x00000008
.L_19:


//--------------------- .nv.callgraph             --------------------------
	.section	.nv.callgraph,"",@"SHT_CUDA_CALLGRAPH"
	.align	4
	.sectionentsize	8
	.align		4
        /*0000*/ 	.word	0x00000000
	.align		4
        /*0004*/ 	.word	0xffffffff
	.align		4
        /*0008*/ 	.word	0x00000000
	.align		4
        /*000c*/ 	.word	0xfffffffe
	.align		4
        /*0010*/ 	.word	0x00000000
	.align		4
        /*0014*/ 	.word	0xfffffffd
	.align		4
        /*0018*/ 	.word	0x00000000
	.align		4
        /*001c*/ 	.word	0xfffffffc


//--------------------- .text._Z27pseudorandomTransformKernelPiii --------------------------
	.section	.text._Z27pseudorandomTransformKernelPiii,"ax",@progbits
	.align	128
        .global         _Z27pseudorandomTransformKernelPiii
        .type           _Z27pseudorandomTransformKernelPiii,@function
        .size           _Z27pseudorandomTransformKernelPiii,(.L_x_8 - _Z27pseudorandomTransformKernelPiii)
        .other          _Z27pseudorandomTransformKernelPiii,@"STO_CUDA_ENTRY STV_DEFAULT"
_Z27pseudorandomTransformKernelPiii:
.text._Z27pseudorandomTransformKernelPiii:
[----:B------:R-:W-:Y:S01]  /*0000*/  LDC R1, c[0x0][0x37c] ;  /* 0x0000df00ff017b82 */ /* 0x000fe20000000800 */
[----:B------:R-:W0:Y:S07]  /*0010*/  S2R R0, SR_TID.X ;  /* 0x0000000000007919 */ /* 0x000e2e0000002100 */
[----:B------:R-:W0:Y:S01]  /*0020*/  S2UR UR4, SR_CTAID.X ;  /* 0x00000000000479c3 */ /* 0x000e220000002500 */
[----:B------:R-:W1:Y:S07]  /*0030*/  LDCU UR5, c[0x0][0x388] ;  /* 0x00007100ff0577ac */ /* 0x000e6e0008000800 */
[----:B------:R-:W0:Y:S02]  /*0040*/  LDC R3, c[0x0][0x360] ;  /* 0x0000d800ff037b82 */ /* 0x000e240000000800 */
[----:B0-----:R-:W-:-:S05]  /*0050*/  IMAD R0, R3, UR4, R0 ;  /* 0x0000000403007c24 */ /* 0x001fca000f8e0200 */
[----:B-1----:R-:W-:-:S13]  /*0060*/  ISETP.GE.AND P0, PT, R0, UR5, PT ;  /* 0x0000000500007c0c */ /* 0x002fda000bf06270 */
[----:B------:R-:W-:Y:S05]  /*0070*/  @P0 EXIT ;  /* 0x000000000000094d */ /* 0x000fea0003800000 */
[----:B------:R-:W0:Y:S01]  /*0080*/  LDCU UR5, c[0x0][0x38c] ;  /* 0x00007180ff0577ac */ /* 0x000e220008000800 */
[----:B------:R-:W-:Y:S01]  /*0090*/  MOV R4, R0 ;  /* 0x0000000000047202 */ /* 0x000fe20000000f00 */
[----:B------:R-:W1:Y:S01]  /*00a0*/  LDCU.64 UR6, c[0x0][0x358] ;  /* 0x00006b00ff0677ac */ /* 0x000e620008000a00 */
[----:B0-----:R-:W-:-:S09]  /*00b0*/  UISETP.GE.AND UP0, UPT, UR5, 0x1, UPT ;  /* 0x000000010500788c */ /* 0x001fd2000bf06270 */
[----:B-1----:R-:W-:Y:S05]  /*00c0*/  BRA.U !UP0, `(.L_x_0) ;  /* 0x0000000908547547 */ /* 0x002fea000b800000 */
[----:B------:R-:W-:Y:S01]  /*00d0*/  UISETP.GE.U32.AND UP0, UPT, UR5, 0x4, UPT ;  /* 0x000000040500788c */ /* 0x000fe2000bf06070 */
[----:B------:R-:W-:Y:S01]  /*00e0*/  MOV R4, R0 ;  /* 0x0000000000047202 */ /* 0x000fe20000000f00 */
[----:B------:R-:W-:-:S07]  /*00f0*/  ULOP3.LUT UR4, UR5, 0x3, URZ, 0xc0, !UPT ;  /* 0x0000000305047892 */ /* 0x000fce000f8ec0ff */
[----:B------:R-:W-:Y:S05]  /*0100*/  BRA.U !UP0, `(.L_x_1) ;  /* 0x00000009081c7547 */ /* 0x000fea000b800000 */
[----:B------:R-:W-:Y:S01]  /*0110*/  ULOP3.LUT UR5, UR5, 0x7ffffffc, URZ, 0xc0, !UPT ;  /* 0x7ffffffc05057892 */ /* 0x000fe2000f8ec0ff */
[----:B------:R-:W-:-:S03]  /*0120*/  IMAD.MOV.U32 R4, RZ, RZ, R0 ;  /* 0x000000ffff047224 */ /* 0x000fc600078e0000 */
[----:B------:R-:W-:-:S04]  /*0130*/  UIADD3 UR5, UPT, UPT, -UR5, URZ, URZ ;  /* 0x000000ff05057290 */ /* 0x000fc8000fffe1ff */
[----:B------:R-:W-:-:S09]  /*0140*/  UISETP.GE.AND UP0, UPT, UR5, URZ, UPT ;  /* 0x000000ff0500728c */ /* 0x000fd2000bf06270 */
[----:B------:R-:W-:Y:S05]  /*0150*/  BRA.U UP0, `(.L_x_2) ;  /* 0x0000000500bc7547 */ /* 0x000fea000b800000 */
[----:B------:R-:W-:Y:S02]  /*0160*/  UIADD3 UR8, UPT, UPT, -UR5, URZ, URZ ;  /* 0x000000ff05087290 */ /* 0x000fe4000fffe1ff */
[----:B------:R-:W-:Y:S02]  /*0170*/  UPLOP3.LUT UP0, UPT, UPT, UPT, UPT, 0x80, 0x8 ;  /* 0x000000000008789c */ /* 0x000fe40003f0f070 */
[----:B------:R-:W-:-:S09]  /*0180*/  UISETP.GT.AND UP1, UPT, UR8, 0xc, UPT ;  /* 0x0000000c0800788c */ /* 0x000fd2000bf24270 */
[----:B------:R-:W-:Y:S05]  /*0190*/  BRA.U !UP1, `(.L_x_3) ;  /* 0x0000000509107547 */ /* 0x000fea000b800000 */
[----:B------:R-:W-:-:S11]  /*01a0*/  UPLOP3.LUT UP0, UPT, UPT, UPT, UPT, 0x40, 0x4 ;  /* 0x000000000004789c */ /* 0x000fd60003f0e870 */
.L_x_4:
[----:B------:R-:W-:Y:S01]  /*01b0*/  IMAD R3, R4, 0x19660d, RZ ;  /* 0x0019660d04037824 */ /* 0x000fe200078e02ff */
[----:B------:R-:W-:-:S04]  /*01c0*/  UIADD3 UR5, UPT, UPT, UR5, 0x10, URZ ;  /* 0x0000001005057890 */ /* 0x000fc8000fffe0ff */
[----:B------:R-:W-:Y:S01]  /*01d0*/  IADD3 R2, PT, PT, R3, 0x3c6ef35f, RZ ;  /* 0x3c6ef35f03027810 */ /* 0x000fe20007ffe0ff */
[----:B------:R-:W-:-:S03]  /*01e0*/  UISETP.GE.AND UP1, UPT, UR5, -0xc, UPT ;  /* 0xfffffff40500788c */ /* 0x000fc6000bf26270 */
[----:B------:R-:W-:-:S13]  /*01f0*/  ISETP.NE.AND P0, PT, R2, -0x1, PT ;  /* 0xffffffff0200780c */ /* 0x000fda0003f05270 */
[----:B------:R-:W-:-:S04]  /*0200*/  @!P0 VIADD R2, R3, 0x3c6ef360 ;  /* 0x3c6ef36003028836 */ /* 0x000fc80000000000 */
[----:B------:R-:W-:-:S05]  /*0210*/  IMAD R2, R2, 0x19660d, RZ ;  /* 0x0019660d02027824 */ /* 0x000fca00078e02ff */
[----:B------:R-:W-:-:S04]  /*0220*/  IADD3 R3, PT, PT, R2, 0x3c6ef35f, RZ ;  /* 0x3c6ef35f02037810 */ /* 0x000fc80007ffe0ff */
        /* <DEDUP_REMOVED lines=57> */
[----:B------:R-:W-:Y:S01]  /*05c0*/  @!P0 VIADD R4, R2, 0x3c6ef360 ;  /* 0x3c6ef36002048836 */ /* 0x000fe20000000000 */
[----:B------:R-:W-:Y:S06]  /*05d0*/  BRA.U !UP1, `(.L_x_4) ;  /* 0xfffffff909f47547 */ /* 0x000fec000b83ffff */
.L_x_3:
[----:B------:R-:W-:-:S04]  /*05e0*/  UIADD3 UR8, UPT, UPT, -UR5, URZ, URZ ;  /* 0x000000ff05087290 */ /* 0x000fc8000fffe1ff */
[----:B------:R-:W-:-:S09]  /*05f0*/  UISETP.GT.AND UP1, UPT, UR8, 0x4, UPT ;  /* 0x000000040800788c */ /* 0x000fd2000bf24270 */
[----:B------:R-:W-:Y:S05]  /*0600*/  BRA.U !UP1, `(.L_x_5) ;  /* 0x0000000109887547 */ /* 0x000fea000b800000 */
[----:B------:R-:W-:Y:S01]  /*0610*/  IMAD R3, R4, 0x19660d, RZ ;  /* 0x0019660d04037824 */ /* 0x000fe200078e02ff */
[----:B------:R-:W-:Y:S02]  /*0620*/  UIADD3 UR5, UPT, UPT, UR5, 0x8, URZ ;  /* 0x0000000805057890 */ /* 0x000fe4000fffe0ff */
[----:B------:R-:W-:Y:S02]  /*0630*/  UPLOP3.LUT UP0, UPT, UPT, UPT, UPT, 0x40, 0x4 ;  /* 0x000000000004789c */ /* 0x000fe40003f0e870 */
        /* <DEDUP_REMOVED lines=30> */
[----:B------:R-:W-:-:S07]  /*0820*/  @!P0 VIADD R4, R2, 0x3c6ef360 ;  /* 0x3c6ef36002048836 */ /* 0x000fce0000000000 */
.L_x_5:
[----:B------:R-:W-:-:S09]  /*0830*/  UISETP.NE.OR UP0, UPT, UR5, URZ, UP0 ;  /* 0x000000ff0500728c */ /* 0x000fd20008705670 */
[----:B------:R-:W-:Y:S05]  /*0840*/  BRA.U !UP0, `(.L_x_1) ;  /* 0x00000001084c7547 */ /* 0x000fea000b800000 */
.L_x_2:
[----:B------:R-:W-:Y:S01]  /*0850*/  IMAD R3, R4, 0x19660d, RZ ;  /* 0x0019660d04037824 */ /* 0x000fe200078e02ff */
[----:B------:R-:W-:-:S04]  /*0860*/  UIADD3 UR5, UPT, UPT, UR5, 0x4, URZ ;  /* 0x0000000405057890 */ /* 0x000fc8000fffe0ff */
[----:B------:R-:W-:Y:S01]  /*0870*/  IADD3 R2, PT, PT, R3, 0x3c6ef35f, RZ ;  /* 0x3c6ef35f03027810 */ /* 0x000fe20007ffe0ff */
[----:B------:R-:W-:-:S03]  /*0880*/  UISETP.NE.AND UP0, UPT, UR5, URZ, UPT ;  /* 0x000000ff0500728c */ /* 0x000fc6000bf05270 */
        /* <DEDUP_REMOVED lines=14> */
[----:B------:R-:W-:Y:S06]  /*0970*/  BRA.U UP0, `(.L_x_2) ;  /* 0xfffffffd00b47547 */ /* 0x000fec000b83ffff */
.L_x_1:
[----:B------:R-:W-:-:S09]  /*0980*/  UISETP.NE.AND UP0, UPT, UR4, URZ, UPT ;  /* 0x000000ff0400728c */ /* 0x000fd2000bf05270 */
[----:B------:R-:W-:Y:S05]  /*0990*/  BRA.U !UP0, `(.L_x_0) ;  /* 0x0000000108207547 */ /* 0x000fea000b800000 */
[----:B------:R-:W-:-:S12]  /*09a0*/  UIADD3 UR4, UPT, UPT, -UR4, URZ, URZ ;  /* 0x000000ff04047290 */ /* 0x000fd8000fffe1ff */
.L_x_6:
[----:B------:R-:W-:Y:S01]  /*09b0*/  IMAD R2, R4, 0x19660d, RZ ;  /* 0x0019660d04027824 */ /* 0x000fe200078e02ff */
[----:B------:R-:W-:-:S04]  /*09c0*/  UIADD3 UR4, UPT, UPT, UR4, 0x1, URZ ;  /* 0x0000000104047890 */ /* 0x000fc8000fffe0ff */
[----:B------:R-:W-:Y:S01]  /*09d0*/  IADD3 R4, PT, PT, R2, 0x3c6ef35f, RZ ;  /* 0x3c6ef35f02047810 */ /* 0x000fe20007ffe0ff */
[----:B------:R-:W-:-:S03]  /*09e0*/  UISETP.NE.AND UP0, UPT, UR4, URZ, UPT ;  /* 0x000000ff0400728c */ /* 0x000fc6000bf05270 */
[----:B------:R-:W-:-:S13]  /*09f0*/  ISETP.NE.AND P0, PT, R4, -0x1, PT ;  /* 0xffffffff0400780c */ /* 0x000fda0003f05270 */
[----:B------:R-:W-:Y:S01]  /*0a00*/  @!P0 VIADD R4, R2, 0x3c6ef360 ;  /* 0x3c6ef36002048836 */ /* 0x000fe20000000000 */
[----:B------:R-:W-:Y:S06]  /*0a10*/  BRA.U UP0, `(.L_x_6) ;  /* 0xfffffffd00e47547 */ /* 0x000fec000b83ffff */
.L_x_0:
[----:B------:R-:W0:Y:S01]  /*0a20*/  LDC.64 R2, c[0x0][0x380] ;  /* 0x0000e000ff027b82 */ /* 0x000e220000000a00 */
[----:B------:R-:W-:-:S05]  /*0a30*/  IMAD.HI R5, R4, 0x68db8bad, RZ ;  /* 0x68db8bad04057827 */ /* 0x000fca00078e02ff */
[----:B------:R-:W-:-:S04]  /*0a40*/  SHF.R.U32.HI R6, RZ, 0x1f, R5 ;  /* 0x0000001fff067819 */ /* 0x000fc80000011605 */
[----:B------:R-:W-:-:S05]  /*0a50*/  LEA.HI.SX32 R5, R5, R6, 0x14 ;  /* 0x0000000605057211 */ /* 0x000fca00078fa2ff */
[----:B------:R-:W-:Y:S02]  /*0a60*/  IMAD R5, R5, -0x2710, R4 ;  /* 0xffffd8f005057824 */ /* 0x000fe400078e0204 */
[----:B0-----:R-:W-:-:S05]  /*0a70*/  IMAD.WIDE R2, R0, 0x4, R2 ;  /* 0x0000000400027825 */ /* 0x001fca00078e0202 */
[----:B------:R-:W-:Y:S01]  /*0a80*/  STG.E desc[UR6][R2.64], R5 ;  /* 0x0000000502007986 */ /* 0x000fe2000c101906 */
[----:B------:R-:W-:Y:S05]  /*0a90*/  EXIT ;  /* 0x000000000000794d */ /* 0x000fea0003800000 */
.L_x_7:
[----:B------:R-:W-:-:S00]  /*0aa0*/  BRA `(.L_x_7) ;  /* 0xfffffffc00fc7947 */ /* 0x000fc0000383ffff */
[----:B------:R-:W-:-:S00]  /*0ab0*/  NOP ;  /* 0x0000000000007918 */ /* 0x000fc00000000000 */
        /* <DEDUP_REMOVED lines=12> */
.L_x_8:


//--------------------- .nv.shared.reserved.0     --------------------------
	.section	.nv.shared.reserved.0,"aw",@nobits
	.weak		__nv_reservedSMEM_offset_0_alias
	.size		__nv_reservedSMEM_offset_0_alias, 0, 64
	.other		__nv_reservedSMEM_offset_0_alias,@"STO_CUDA_RESERVED_SHARED STV_DEFAULT"
__nv_reservedSMEM_offset_0_alias:
	.zero		0
	.zero		64


//--------------------- .nv.constant0._Z27pseudorandomTransformKernelPiii --------------------------
	.section	.nv.constant0._Z27pseudorandomTransformKernelPiii,"a",@progbits
	.sectionflags	@""
	.align	4
.nv.constant0._Z27pseudorandomTransformKernelPiii:
	.zero		912


//--------------------- SYMBOLS --------------------------

	.type		.nv.reservedSmem.offset0,@object
	.size		.nv.reservedSmem.offset0,0x4
